//
// Generated by NVIDIA NVVM Compiler
//
// Compiler Build ID: CL-36424714
// Cuda compilation tools, release 13.0, V13.0.88
// Based on NVVM 20.0.0
//

.version 9.0
.target sm_100
.address_size 64

	// .globl	_Z23atomic_histogram_kernelPjlPi
// _ZZ23shared_histogram_kernelPjlPiE13histo_private has been demoted

.visible .entry _Z23atomic_histogram_kernelPjlPi(
	.param .u64 .ptr .align 1 _Z23atomic_histogram_kernelPjlPi_param_0,
	.param .u64 _Z23atomic_histogram_kernelPjlPi_param_1,
	.param .u64 .ptr .align 1 _Z23atomic_histogram_kernelPjlPi_param_2
)
{
	.reg .pred 	%p<3>;
	.reg .b32 	%r<12>;
	.reg .b64 	%rd<14>;

	ld.param.u64 	%rd6, [_Z23atomic_histogram_kernelPjlPi_param_0];
	ld.param.u64 	%rd7, [_Z23atomic_histogram_kernelPjlPi_param_1];
	ld.param.u64 	%rd8, [_Z23atomic_histogram_kernelPjlPi_param_2];
	mov.u32 	%r6, %tid.x;
	mov.u32 	%r7, %ctaid.x;
	mov.u32 	%r1, %ntid.x;
	mad.lo.s32 	%r11, %r7, %r1, %r6;
	cvt.s64.s32 	%rd13, %r11;
	setp.le.s64 	%p1, %rd7, %rd13;
	@%p1 bra 	$L__BB0_3;
	mov.u32 	%r8, %nctaid.x;
	mul.lo.s32 	%r3, %r1, %r8;
	cvta.to.global.u64 	%rd2, %rd6;
	cvta.to.global.u64 	%rd3, %rd8;
$L__BB0_2:
	shl.b64 	%rd9, %rd13, 2;
	add.s64 	%rd10, %rd2, %rd9;
	ld.global.u32 	%r9, [%rd10];
	mul.wide.u32 	%rd11, %r9, 4;
	add.s64 	%rd12, %rd3, %rd11;
	atom.global.add.u32 	%r10, [%rd12], 1;
	add.s32 	%r11, %r11, %r3;
	cvt.s64.s32 	%rd13, %r11;
	setp.gt.s64 	%p2, %rd7, %rd13;
	@%p2 bra 	$L__BB0_2;
$L__BB0_3:
	ret;

}
	// .globl	_Z23shared_histogram_kernelPjlPi
.visible .entry _Z23shared_histogram_kernelPjlPi(
	.param .u64 .ptr .align 1 _Z23shared_histogram_kernelPjlPi_param_0,
	.param .u64 _Z23shared_histogram_kernelPjlPi_param_1,
	.param .u64 .ptr .align 1 _Z23shared_histogram_kernelPjlPi_param_2
)
{
	.reg .pred 	%p<5>;
	.reg .b32 	%r<21>;
	.reg .b64 	%rd<14>;
	// demoted variable
	.shared .align 4 .b8 _ZZ23shared_histogram_kernelPjlPiE13histo_private[1024];
	ld.param.u64 	%rd5, [_Z23shared_histogram_kernelPjlPi_param_0];
	ld.param.u64 	%rd6, [_Z23shared_histogram_kernelPjlPi_param_1];
	ld.param.u64 	%rd7, [_Z23shared_histogram_kernelPjlPi_param_2];
	mov.u32 	%r1, %tid.x;
	setp.gt.u32 	%p1, %r1, 255;
	shl.b32 	%r8, %r1, 2;
	mov.u32 	%r9, _ZZ23shared_histogram_kernelPjlPiE13histo_private;
	add.s32 	%r2, %r9, %r8;
	@%p1 bra 	$L__BB1_2;
	mov.b32 	%r10, 0;
	st.shared.u32 	[%r2], %r10;
$L__BB1_2:
	bar.sync 	0;
	mov.u32 	%r11, %ctaid.x;
	mov.u32 	%r3, %ntid.x;
	mad.lo.s32 	%r20, %r11, %r3, %r1;
	cvt.s64.s32 	%rd13, %r20;
	setp.le.s64 	%p2, %rd6, %rd13;
	@%p2 bra 	$L__BB1_5;
	cvta.to.global.u64 	%rd2, %rd5;
	mov.u32 	%r12, %nctaid.x;
	mul.lo.s32 	%r5, %r3, %r12;
$L__BB1_4:
	shl.b64 	%rd8, %rd13, 2;
	add.s64 	%rd9, %rd2, %rd8;
	ld.global.u32 	%r13, [%rd9];
	shl.b32 	%r14, %r13, 2;
	add.s32 	%r16, %r9, %r14;
	atom.shared.add.u32 	%r17, [%r16], 1;
	add.s32 	%r20, %r20, %r5;
	cvt.s64.s32 	%rd13, %r20;
	setp.gt.s64 	%p3, %rd6, %rd13;
	@%p3 bra 	$L__BB1_4;
$L__BB1_5:
	setp.gt.u32 	%p4, %r1, 255;
	bar.sync 	0;
	@%p4 bra 	$L__BB1_7;
	cvta.to.global.u64 	%rd10, %rd7;
	mul.wide.u32 	%rd11, %r1, 4;
	add.s64 	%rd12, %rd10, %rd11;
	ld.shared.u32 	%r18, [%r2];
	atom.global.add.u32 	%r19, [%rd12], %r18;
$L__BB1_7:
	ret;

}


// ===== COMPILED SASS (sm_100) =====

	.target	sm_100

	.elftype	@"ET_EXEC"


//--------------------- .note.nv.tkinfo           --------------------------
	.section	.note.nv.tkinfo,"",@"SHT_NOTE"
	.sectionflags	@"SHF_NOTE_NV_TKINFO"
	.tkinfo
        /*0018*/ 	.word	0x00000002
        /*0030*/ 	.string	""
        /*0030*/ 	.string	"ptxas"
        /*0030*/ 	.string	"Cuda compilation tools, release 13.0, V13.0.88"
        /*0030*/ 	.string	"Build cuda_13.0.r13.0/compiler.36424714_0"
        /*0030*/ 	.string	"-arch sm_100 -m 64 "



//--------------------- .note.nv.cuinfo           --------------------------
	.section	.note.nv.cuinfo,"",@"SHT_NOTE"
	.sectionflags	@"SHF_NOTE_NV_CUINFO"
        /*0018*/ 	.short	0x0002
        /*001a*/ 	.short	0x0064
        /*001c*/ 	.short	0x0082
	.zero		2


//--------------------- .nv.info                  --------------------------
	.section	.nv.info,"",@"SHT_CUDA_INFO"
	.align	4


	//----- nvinfo : EIATTR_REGCOUNT
	.align		4
        /*0000*/ 	.byte	0x04, 0x2f
        /*0002*/ 	.short	(.L_1 - .L_0)
	.align		4
.L_0:
        /*0004*/ 	.word	index@(_Z23atomic_histogram_kernelPjlPi)
        /*0008*/ 	.word	0x00000010


	//----- nvinfo : EIATTR_FRAME_SIZE
	.align		4
.L_1:
        /*000c*/ 	.byte	0x04, 0x11
        /*000e*/ 	.short	(.L_3 - .L_2)
	.align		4
.L_2:
        /*0010*/ 	.word	index@(_Z23atomic_histogram_kernelPjlPi)
        /*0014*/ 	.word	0x00000000


	//----- nvinfo : EIATTR_REGCOUNT
	.align		4
.L_3:
        /*0018*/ 	.byte	0x04, 0x2f
        /*001a*/ 	.short	(.L_5 - .L_4)
	.align		4
.L_4:
        /*001c*/ 	.word	index@(_Z23shared_histogram_kernelPjlPi)
        /*0020*/ 	.word	0x0000000b


	//----- nvinfo : EIATTR_FRAME_SIZE
	.align		4
.L_5:
        /*0024*/ 	.byte	0x04, 0x11
        /*0026*/ 	.short	(.L_7 - .L_6)
	.align		4
.L_6:
        /*0028*/ 	.word	index@(_Z23shared_histogram_kernelPjlPi)
        /*002c*/ 	.word	0x00000000


	//----- nvinfo : EIATTR_MIN_STACK_SIZE
	.align		4
.L_7:
        /*0030*/ 	.byte	0x04, 0x12
        /*0032*/ 	.short	(.L_9 - .L_8)
	.align		4
.L_8:
        /*0034*/ 	.word	index@(_Z23shared_histogram_kernelPjlPi)
        /*0038*/ 	.word	0x00000000


	//----- nvinfo : EIATTR_MIN_STACK_SIZE
	.align		4
.L_9:
        /*003c*/ 	.byte	0x04, 0x12
        /*003e*/ 	.short	(.L_11 - .L_10)
	.align		4
.L_10:
        /*0040*/ 	.word	index@(_Z23atomic_histogram_kernelPjlPi)
        /*0044*/ 	.word	0x00000000
.L_11:


//--------------------- .nv.compat                --------------------------
	.section	.nv.compat,"",@"SHT_CUDA_COMPAT_INFO"
	.align	4
        /*0000*/ 	.byte	0x02, 0x09, 0x00, 0x00, 0x02, 0x02, 0x01, 0x00, 0x02, 0x05, 0x05, 0x00, 0x03, 0x07, 0x01, 0x01
        /*0010*/ 	.byte	0x02, 0x03, 0x00, 0x00, 0x02, 0x06, 0x01, 0x00, 0x04, 0x0b, 0x08, 0x00, 0x09, 0x00, 0x00, 0x00
        /*0020*/ 	.byte	0x00, 0x00, 0x00, 0x00


//--------------------- .nv.info._Z23shared_histogram_kernelPjlPi --------------------------
	.section	.nv.info._Z23shared_histogram_kernelPjlPi,"",@"SHT_CUDA_INFO"
	.sectionflags	@""
	.align	4


	//----- nvinfo : EIATTR_CUDA_API_VERSION
	.align		4
        /*0000*/ 	.byte	0x04, 0x37
        /*0002*/ 	.short	(.L_13 - .L_12)
.L_12:
        /*0004*/ 	.word	0x00000082


	//----- nvinfo : EIATTR_KPARAM_INFO
	.align		4
.L_13:
        /*0008*/ 	.byte	0x04, 0x17
        /*000a*/ 	.short	(.L_15 - .L_14)
.L_14:
        /*000c*/ 	.word	0x00000000
        /*0010*/ 	.short	0x0002
        /*0012*/ 	.short	0x0010
        /*0014*/ 	.byte	0x00, 0xf5, 0x21, 0x00


	//----- nvinfo : EIATTR_KPARAM_INFO
	.align		4
.L_15:
        /*0018*/ 	.byte	0x04, 0x17
        /*001a*/ 	.short	(.L_17 - .L_16)
.L_16:
        /*001c*/ 	.word	0x00000000
        /*0020*/ 	.short	0x0001
        /*0022*/ 	.short	0x0008
        /*0024*/ 	.byte	0x00, 0xf0, 0x21, 0x00


	//----- nvinfo : EIATTR_KPARAM_INFO
	.align		4
.L_17:
        /*0028*/ 	.byte	0x04, 0x17
        /*002a*/ 	.short	(.L_19 - .L_18)
.L_18:
        /*002c*/ 	.word	0x00000000
        /*0030*/ 	.short	0x0000
        /*0032*/ 	.short	0x0000
        /*0034*/ 	.byte	0x00, 0xf5, 0x21, 0x00


	//----- nvinfo : EIATTR_SPARSE_MMA_MASK
	.align		4
.L_19:
        /*0038*/ 	.byte	0x03, 0x50
        /*003a*/ 	.short	0x0000


	//----- nvinfo : EIATTR_MAXREG_COUNT
	.align		4
        /*003c*/ 	.byte	0x03, 0x1b
        /*003e*/ 	.short	0x00ff


	//----- nvinfo : EIATTR_NUM_BARRIERS
	.align		4
        /*0040*/ 	.byte	0x02, 0x4c
        /*0042*/ 	.byte	0x01
	.zero		1


	//----- nvinfo : EIATTR_MERCURY_ISA_VERSION
	.align		4
        /*0044*/ 	.byte	0x03, 0x5f
        /*0046*/ 	.short	0x0101


	//----- nvinfo : EIATTR_VRC_CTA_INIT_COUNT
	.align		4
        /*0048*/ 	.byte	0x02, 0x4a
	.zero		1
	.zero		1


	//----- nvinfo : EIATTR_EXIT_INSTR_OFFSETS
	.align		4
        /*004c*/ 	.byte	0x04, 0x1c
        /*004e*/ 	.short	(.L_21 - .L_20)


	//   ....[0]....
.L_20:
        /*0050*/ 	.word	0x00000250


	//   ....[1]....
        /*0054*/ 	.word	0x000002a0


	//----- nvinfo : EIATTR_CRS_STACK_SIZE
	.align		4
.L_21:
        /*0058*/ 	.byte	0x04, 0x1e
        /*005a*/ 	.short	(.L_23 - .L_22)
.L_22:
        /*005c*/ 	.word	0x00000000


	//----- nvinfo : EIATTR_CBANK_PARAM_SIZE
	.align		4
.L_23:
        /*0060*/ 	.byte	0x03, 0x19
        /*0062*/ 	.short	0x0018


	//----- nvinfo : EIATTR_PARAM_CBANK
	.align		4
        /*0064*/ 	.byte	0x04, 0x0a
        /*0066*/ 	.short	(.L_25 - .L_24)
	.align		4
.L_24:
        /*0068*/ 	.word	index@(.nv.constant0._Z23shared_histogram_kernelPjlPi)
        /*006c*/ 	.short	0x0380
        /*006e*/ 	.short	0x0018


	//----- nvinfo : EIATTR_SW_WAR
	.align		4
.L_25:
        /*0070*/ 	.byte	0x04, 0x36
        /*0072*/ 	.short	(.L_27 - .L_26)
.L_26:
        /*0074*/ 	.word	0x00000008
.L_27:


//--------------------- .nv.info._Z23atomic_histogram_kernelPjlPi --------------------------
	.section	.nv.info._Z23atomic_histogram_kernelPjlPi,"",@"SHT_CUDA_INFO"
	.sectionflags	@""
	.align	4


	//----- nvinfo : EIATTR_CUDA_API_VERSION
	.align		4
        /*0000*/ 	.byte	0x04, 0x37
        /*0002*/ 	.short	(.L_29 - .L_28)
.L_28:
        /*0004*/ 	.word	0x00000082


	//----- nvinfo : EIATTR_KPARAM_INFO
	.align		4
.L_29:
        /*0008*/ 	.byte	0x04, 0x17
        /*000a*/ 	.short	(.L_31 - .L_30)
.L_30:
        /*000c*/ 	.word	0x00000000
        /*0010*/ 	.short	0x0002
        /*0012*/ 	.short	0x0010
        /*0014*/ 	.byte	0x00, 0xf5, 0x21, 0x00


	//----- nvinfo : EIATTR_KPARAM_INFO
	.align		4
.L_31:
        /*0018*/ 	.byte	0x04, 0x17
        /*001a*/ 	.short	(.L_33 - .L_32)
.L_32:
        /*001c*/ 	.word	0x00000000
        /*0020*/ 	.short	0x0001
        /*0022*/ 	.short	0x0008
        /*0024*/ 	.byte	0x00, 0xf0, 0x21, 0x00


	//----- nvinfo : EIATTR_KPARAM_INFO
	.align		4
.L_33:
        /*0028*/ 	.byte	0x04, 0x17
        /*002a*/ 	.short	(.L_35 - .L_34)
.L_34:
        /*002c*/ 	.word	0x00000000
        /*0030*/ 	.short	0x0000
        /*0032*/ 	.short	0x0000
        /*0034*/ 	.byte	0x00, 0xf5, 0x21, 0x00


	//----- nvinfo : EIATTR_SPARSE_MMA_MASK
	.align		4
.L_35:
        /*0038*/ 	.byte	0x03, 0x50
        /*003a*/ 	.short	0x0000


	//----- nvinfo : EIATTR_MAXREG_COUNT
	.align		4
        /*003c*/ 	.byte	0x03, 0x1b
        /*003e*/ 	.short	0x00ff


	//----- nvinfo : EIATTR_MERCURY_ISA_VERSION
	.align		4
        /*0040*/ 	.byte	0x03, 0x5f
        /*0042*/ 	.short	0x0101


	//----- nvinfo : EIATTR_VRC_CTA_INIT_COUNT
	.align		4
        /*0044*/ 	.byte	0x02, 0x4a
	.zero		1
	.zero		1


	//----- nvinfo : EIATTR_EXIT_INSTR_OFFSETS
	.align		4
        /*0048*/ 	.byte	0x04, 0x1c
        /*004a*/ 	.short	(.L_37 - .L_36)


	//   ....[0]....
.L_36:
        /*004c*/ 	.word	0x00000090


	//   ....[1]....
        /*0050*/ 	.word	0x000001d0


	//----- nvinfo : EIATTR_CRS_STACK_SIZE
	.align		4
.L_37:
        /*0054*/ 	.byte	0x04, 0x1e
        /*0056*/ 	.short	(.L_39 - .L_38)
.L_38:
        /*0058*/ 	.word	0x00000000


	//----- nvinfo : EIATTR_CBANK_PARAM_SIZE
	.align		4
.L_39:
        /*005c*/ 	.byte	0x03, 0x19
        /*005e*/ 	.short	0x0018


	//----- nvinfo : EIATTR_PARAM_CBANK
	.align		4
        /*0060*/ 	.byte	0x04, 0x0a
        /*0062*/ 	.short	(.L_41 - .L_40)
	.align		4
.L_40:
        /*0064*/ 	.word	index@(.nv.constant0._Z23atomic_histogram_kernelPjlPi)
        /*0068*/ 	.short	0x0380
        /*006a*/ 	.short	0x0018


	//----- nvinfo : EIATTR_SW_WAR
	.align		4
.L_41:
        /*006c*/ 	.byte	0x04, 0x36
        /*006e*/ 	.short	(.L_43 - .L_42)
.L_42:
        /*0070*/ 	.word	0x00000008
.L_43:


//--------------------- .nv.callgraph             --------------------------
	.section	.nv.callgraph,"",@"SHT_CUDA_CALLGRAPH"
	.align	4
	.sectionentsize	8
	.align		4
        /*0000*/ 	.word	0x00000000
	.align		4
        /*0004*/ 	.word	0xffffffff
	.align		4
        /*0008*/ 	.word	0x00000000
	.align		4
        /*000c*/ 	.word	0xfffffffe
	.align		4
        /*0010*/ 	.word	0x00000000
	.align		4
        /*0014*/ 	.word	0xfffffffd
	.align		4
        /*0018*/ 	.word	0x00000000
	.align		4
        /*001c*/ 	.word	0xfffffffc


//--------------------- .text._Z23shared_histogram_kernelPjlPi --------------------------
	.section	.text._Z23shared_histogram_kernelPjlPi,"ax",@progbits
	.align	128
        .global         _Z23shared_histogram_kernelPjlPi
        .type           _Z23shared_histogram_kernelPjlPi,@function
        .size           _Z23shared_histogram_kernelPjlPi,(.L_x_6 - _Z23shared_histogram_kernelPjlPi)
        .other          _Z23shared_histogram_kernelPjlPi,@"STO_CUDA_ENTRY STV_DEFAULT"
_Z23shared_histogram_kernelPjlPi:
.text._Z23shared_histogram_kernelPjlPi:
[----:B------:R-:W-:Y:S01]  /*0000*/  LDC R1, c[0x0][0x37c] ;  /* 0x0000df00ff017b82 */ /* 0x000fe20000000800 */
[----:B------:R-:W0:Y:S07]  /*0010*/  S2R R7, SR_TID.X ;  /* 0x0000000000077919 */ /* 0x000e2e0000002100 */
[----:B------:R-:W1:Y:S01]  /*0020*/  S2UR UR4, SR_CTAID.X ;  /* 0x00000000000479c3 */ /* 0x000e620000002500 */
[----:B------:R-:W2:Y:S01]  /*0030*/  LDCU.64 UR8, c[0x0][0x388] ;  /* 0x00007100ff0877ac */ /* 0x000ea20008000a00 */
[----:B------:R-:W-:Y:S01]  /*0040*/  BSSY.RECONVERGENT B0, `(.L_x_0) ;  /* 0x000001f000007945 */ /* 0x000fe20003800200 */
[----:B------:R-:W3:Y:S05]  /*0050*/  LDCU.64 UR6, c[0x0][0x358] ;  /* 0x00006b00ff0677ac */ /* 0x000eea0008000a00 */
[----:B------:R-:W1:Y:S01]  /*0060*/  LDC R6, c[0x0][0x360] ;  /* 0x0000d800ff067b82 */ /* 0x000e620000000800 */
[----:B------:R-:W4:Y:S07]  /*0070*/  LDCU.64 UR10, c[0x0][0x380] ;  /* 0x00007000ff0a77ac */ /* 0x000f2e0008000a00 */
[----:B------:R-:W5:Y:S01]  /*0080*/  S2UR UR5, SR_CgaCtaId ;  /* 0x00000000000579c3 */ /* 0x000f620000008800 */
[----:B0-----:R-:W-:Y:S01]  /*0090*/  ISETP.GT.U32.AND P1, PT, R7, 0xff, PT ;  /* 0x000000ff0700780c */ /* 0x001fe20003f24070 */
[----:B-1----:R-:W-:Y:S01]  /*00a0*/  IMAD R2, R6, UR4, R7 ;  /* 0x0000000406027c24 */ /* 0x002fe2000f8e0207 */
[----:B------:R-:W-:-:S04]  /*00b0*/  UMOV UR4, 0x400 ;  /* 0x0000040000047882 */ /* 0x000fc80000000000 */
[----:B--2---:R-:W-:Y:S02]  /*00c0*/  ISETP.GE.U32.AND P0, PT, R2, UR8, PT ;  /* 0x0000000802007c0c */ /* 0x004fe4000bf06070 */
[----:B------:R-:W-:Y:S01]  /*00d0*/  SHF.R.S32.HI R3, RZ, 0x1f, R2 ;  /* 0x0000001fff037819 */ /* 0x000fe20000011402 */
[----:B-----5:R-:W-:-:S03]  /*00e0*/  ULEA UR4, UR5, UR4, 0x18 ;  /* 0x0000000405047291 */ /* 0x020fc6000f8ec0ff */
[----:B------:R-:W-:-:S03]  /*00f0*/  ISETP.GE.AND.EX P0, PT, R3, UR9, PT, P0 ;  /* 0x0000000903007c0c */ /* 0x000fc6000bf06300 */
[----:B------:R-:W-:-:S05]  /*0100*/  LEA R0, R7, UR4, 0x2 ;  /* 0x0000000407007c11 */ /* 0x000fca000f8e10ff */
[----:B------:R0:W-:Y:S01]  /*0110*/  @!P1 STS [R0], RZ ;  /* 0x000000ff00009388 */ /* 0x0001e20000000800 */
[----:B------:R-:W-:Y:S06]  /*0120*/  BAR.SYNC.DEFER_BLOCKING 0x0 ;  /* 0x0000000000007b1d */ /* 0x000fec0000010000 */
[----:B---34-:R-:W-:Y:S05]  /*0130*/  @P0 BRA `(.L_x_1) ;  /* 0x00000000003c0947 */ /* 0x018fea0003800000 */
[----:B------:R-:W1:Y:S01]  /*0140*/  LDCU UR5, c[0x0][0x370] ;  /* 0x00006e00ff0577ac */ /* 0x000e620008000800 */
[--C-:B------:R-:W-:Y:S02]  /*0150*/  IMAD.MOV.U32 R4, RZ, RZ, R2.reuse ;  /* 0x000000ffff047224 */ /* 0x100fe400078e0002 */
[----:B------:R-:W-:Y:S02]  /*0160*/  IMAD.MOV.U32 R8, RZ, RZ, R2 ;  /* 0x000000ffff087224 */ /* 0x000fe400078e0002 */
[----:B-1----:R-:W-:-:S07]  /*0170*/  IMAD R5, R6, UR5, RZ ;  /* 0x0000000506057c24 */ /* 0x002fce000f8e02ff */
.L_x_2:
[----:B------:R-:W-:-:S04]  /*0180*/  LEA R2, P0, R8, UR10, 0x2 ;  /* 0x0000000a08027c11 */ /* 0x000fc8000f8010ff */
[----:B------:R-:W-:-:S05]  /*0190*/  LEA.HI.X R3, R8, UR11, R3, 0x2, P0 ;  /* 0x0000000b08037c11 */ /* 0x000fca00080f1403 */
[----:B-1----:R1:W2:Y:S01]  /*01a0*/  LDG.E R2, desc[UR6][R2.64] ;  /* 0x0000000602027981 */ /* 0x0022a2000c1e1900 */
[----:B------:R-:W-:-:S04]  /*01b0*/  IMAD.IADD R8, R5, 0x1, R4 ;  /* 0x0000000105087824 */ /* 0x000fc800078e0204 */
[--C-:B------:R-:W-:Y:S01]  /*01c0*/  IMAD.MOV.U32 R4, RZ, RZ, R8.reuse ;  /* 0x000000ffff047224 */ /* 0x100fe200078e0008 */
[----:B------:R-:W-:Y:S02]  /*01d0*/  ISETP.GE.U32.AND P0, PT, R8, UR8, PT ;  /* 0x0000000808007c0c */ /* 0x000fe4000bf06070 */
[----:B-1----:R-:W-:-:S04]  /*01e0*/  SHF.R.S32.HI R3, RZ, 0x1f, R8 ;  /* 0x0000001fff037819 */ /* 0x002fc80000011408 */
[----:B------:R-:W-:Y:S02]  /*01f0*/  ISETP.GE.AND.EX P0, PT, R3, UR9, PT, P0 ;  /* 0x0000000903007c0c */ /* 0x000fe4000bf06300 */
[----:B--2---:R-:W-:-:S05]  /*0200*/  LEA R6, R2, UR4, 0x2 ;  /* 0x0000000402067c11 */ /* 0x004fca000f8e10ff */
[----:B------:R1:W-:Y:S06]  /*0210*/  ATOMS.POPC.INC.32 RZ, [R6+URZ] ;  /* 0x0000000006ff7f8c */ /* 0x0003ec000d8000ff */
[----:B------:R-:W-:Y:S05]  /*0220*/  @!P0 BRA `(.L_x_2) ;  /* 0xfffffffc00d48947 */ /* 0x000fea000383ffff */
.L_x_1:
[----:B------:R-:W-:Y:S05]  /*0230*/  BSYNC.RECONVERGENT B0 ;  /* 0x0000000000007941 */ /* 0x000fea0003800200 */
.L_x_0:
[----:B------:R-:W-:Y:S06]  /*0240*/  BAR.SYNC.DEFER_BLOCKING 0x0 ;  /* 0x0000000000007b1d */ /* 0x000fec0000010000 */
[----:B------:R-:W-:Y:S05]  /*0250*/  @P1 EXIT ;  /* 0x000000000000194d */ /* 0x000fea0003800000 */
[----:B------:R-:W2:Y:S01]  /*0260*/  LDS R5, [R0] ;  /* 0x0000000000057984 */ /* 0x000ea20000000800 */
[----:B------:R-:W3:Y:S02]  /*0270*/  LDC.64 R2, c[0x0][0x390] ;  /* 0x0000e400ff027b82 */ /* 0x000ee40000000a00 */
[----:B---3--:R-:W-:-:S05]  /*0280*/  IMAD.WIDE.U32 R2, R7, 0x4, R2 ;  /* 0x0000000407027825 */ /* 0x008fca00078e0002 */
[----:B--2---:R-:W-:Y:S01]  /*0290*/  REDG.E.ADD.STRONG.GPU desc[UR6][R2.64], R5 ;  /* 0x000000050200798e */ /* 0x004fe2000c12e106 */
[----:B------:R-:W-:Y:S05]  /*02a0*/  EXIT ;  /* 0x000000000000794d */ /* 0x000fea0003800000 */
.L_x_3:
[----:B------:R-:W-:-:S00]  /*02b0*/  BRA `(.L_x_3) ;  /* 0xfffffffc00fc7947 */ /* 0x000fc0000383ffff */
[----:B------:R-:W-:-:S00]  /*02c0*/  NOP ;  /* 0x0000000000007918 */ /* 0x000fc00000000000 */
        /* <DEDUP_REMOVED lines=11> */
.L_x_6:


//--------------------- .text._Z23atomic_histogram_kernelPjlPi --------------------------
	.section	.text._Z23atomic_histogram_kernelPjlPi,"ax",@progbits
	.align	128
        .global         _Z23atomic_histogram_kernelPjlPi
        .type           _Z23atomic_histogram_kernelPjlPi,@function
        .size           _Z23atomic_histogram_kernelPjlPi,(.L_x_7 - _Z23atomic_histogram_kernelPjlPi)
        .other          _Z23atomic_histogram_kernelPjlPi,@"STO_CUDA_ENTRY STV_DEFAULT"
_Z23atomic_histogram_kernelPjlPi:
.text._Z23atomic_histogram_kernelPjlPi:
[----:B------:R-:W-:Y:S01]  /*0000*/  LDC R1, c[0x0][0x37c] ;  /* 0x0000df00ff017b82 */ /* 0x000fe20000000800 */
[----:B------:R-:W0:Y:S07]  /*0010*/  S2R R0, SR_TID.X ;  /* 0x0000000000007919 */ /* 0x000e2e0000002100 */
[----:B------:R-:W0:Y:S01]  /*0020*/  S2UR UR4, SR_CTAID.X ;  /* 0x00000000000479c3 */ /* 0x000e220000002500 */
[----:B------:R-:W1:Y:S07]  /*0030*/  LDCU.64 UR8, c[0x0][0x388] ;  /* 0x00007100ff0877ac */ /* 0x000e6e0008000a00 */
[----:B------:R-:W0:Y:S02]  /*0040*/  LDC R9, c[0x0][0x360] ;  /* 0x0000d800ff097b82 */ /* 0x000e240000000800 */
[----:B0-----:R-:W-:-:S05]  /*0050*/  IMAD R0, R9, UR4, R0 ;  /* 0x0000000409007c24 */ /* 0x001fca000f8e0200 */
[----:B-1----:R-:W-:Y:S02]  /*0060*/  ISETP.GE.U32.AND P0, PT, R0, UR8, PT ;  /* 0x0000000800007c0c */ /* 0x002fe4000bf06070 */
[----:B------:R-:W-:-:S04]  /*0070*/  SHF.R.S32.HI R2, RZ, 0x1f, R0 ;  /* 0x0000001fff027819 */ /* 0x000fc80000011400 */
[----:B------:R-:W-:-:S13]  /*0080*/  ISETP.GE.AND.EX P0, PT, R2, UR9, PT, P0 ;  /* 0x0000000902007c0c */ /* 0x000fda000bf06300 */
[----:B------:R-:W-:Y:S05]  /*0090*/  @P0 EXIT ;  /* 0x000000000000094d */ /* 0x000fea0003800000 */
[----:B------:R-:W0:Y:S01]  /*00a0*/  LDC.64 R6, c[0x0][0x390] ;  /* 0x0000e400ff067b82 */ /* 0x000e220000000a00 */
[----:B------:R-:W1:Y:S01]  /*00b0*/  LDCU UR4, c[0x0][0x370] ;  /* 0x00006e00ff0477ac */ /* 0x000e620008000800 */
[----:B------:R-:W-:Y:S02]  /*00c0*/  IMAD.MOV.U32 R11, RZ, RZ, R2 ;  /* 0x000000ffff0b7224 */ /* 0x000fe400078e0002 */
[----:B------:R-:W-:Y:S01]  /*00d0*/  IMAD.MOV.U32 R8, RZ, RZ, R0 ;  /* 0x000000ffff087224 */ /* 0x000fe200078e0000 */
[----:B------:R-:W2:Y:S01]  /*00e0*/  LDCU.64 UR6, c[0x0][0x358] ;  /* 0x00006b00ff0677ac */ /* 0x000ea20008000a00 */
[----:B------:R-:W3:Y:S01]  /*00f0*/  LDCU.64 UR10, c[0x0][0x380] ;  /* 0x00007000ff0a77ac */ /* 0x000ee20008000a00 */
[----:B-1----:R-:W-:-:S07]  /*0100*/  IMAD R9, R9, UR4, RZ ;  /* 0x0000000409097c24 */ /* 0x002fce000f8e02ff */
.L_x_4:
[----:B---3--:R-:W-:-:S04]  /*0110*/  LEA R4, P0, R8, UR10, 0x2 ;  /* 0x0000000a08047c11 */ /* 0x008fc8000f8010ff */
[----:B------:R-:W-:-:S05]  /*0120*/  LEA.HI.X R5, R8, UR11, R11, 0x2, P0 ;  /* 0x0000000b08057c11 */ /* 0x000fca00080f140b */
[----:B-12---:R-:W0:Y:S01]  /*0130*/  LDG.E R3, desc[UR6][R4.64] ;  /* 0x0000000604037981 */ /* 0x006e22000c1e1900 */
[----:B------:R-:W-:Y:S02]  /*0140*/  IMAD.IADD R8, R9, 0x1, R0 ;  /* 0x0000000109087824 */ /* 0x000fe400078e0200 */
[----:B------:R-:W-:-:S03]  /*0150*/  IMAD.MOV.U32 R13, RZ, RZ, 0x1 ;  /* 0x00000001ff0d7424 */ /* 0x000fc600078e00ff */
[----:B------:R-:W-:Y:S02]  /*0160*/  ISETP.GE.U32.AND P0, PT, R8, UR8, PT ;  /* 0x0000000808007c0c */ /* 0x000fe4000bf06070 */
[----:B------:R-:W-:-:S04]  /*0170*/  SHF.R.S32.HI R11, RZ, 0x1f, R8 ;  /* 0x0000001fff0b7819 */ /* 0x000fc80000011408 */
[----:B------:R-:W-:Y:S01]  /*0180*/  ISETP.GE.AND.EX P0, PT, R11, UR9, PT, P0 ;  /* 0x000000090b007c0c */ /* 0x000fe2000bf06300 */
[----:B------:R-:W-:Y:S02]  /*0190*/  IMAD.MOV.U32 R0, RZ, RZ, R8 ;  /* 0x000000ffff007224 */ /* 0x000fe400078e0008 */
[----:B0-----:R-:W-:-:S05]  /*01a0*/  IMAD.WIDE.U32 R2, R3, 0x4, R6 ;  /* 0x0000000403027825 */ /* 0x001fca00078e0006 */
[----:B------:R1:W-:Y:S05]  /*01b0*/  REDG.E.ADD.STRONG.GPU desc[UR6][R2.64], R13 ;  /* 0x0000000d0200798e */ /* 0x0003ea000c12e106 */
[----:B------:R-:W-:Y:S05]  /*01c0*/  @!P0 BRA `(.L_x_4) ;  /* 0xfffffffc00d08947 */ /* 0x000fea000383ffff */
[----:B------:R-:W-:Y:S05]  /*01d0*/  EXIT ;  /* 0x000000000000794d */ /* 0x000fea0003800000 */
.L_x_5:
        /* <DEDUP_REMOVED lines=10> */
.L_x_7:


//--------------------- .nv.shared._Z23shared_histogram_kernelPjlPi --------------------------
	.section	.nv.shared._Z23shared_histogram_kernelPjlPi,"aw",@nobits
	.sectionflags	@""
	.align	4
.nv.shared._Z23shared_histogram_kernelPjlPi:
	.zero		2048


//--------------------- .nv.shared.reserved.0     --------------------------
	.section	.nv.shared.reserved.0,"aw",@nobits
	.weak		__nv_reservedSMEM_offset_0_alias
	.size		__nv_reservedSMEM_offset_0_alias, 0, 64
	.other		__nv_reservedSMEM_offset_0_alias,@"STO_CUDA_RESERVED_SHARED STV_DEFAULT"
__nv_reservedSMEM_offset_0_alias:
	.zero		0
	.zero		64


//--------------------- .nv.constant0._Z23shared_histogram_kernelPjlPi --------------------------
	.section	.nv.constant0._Z23shared_histogram_kernelPjlPi,"a",@progbits
	.sectionflags	@""
	.align	4
.nv.constant0._Z23shared_histogram_kernelPjlPi:
	.zero		920


//--------------------- .nv.constant0._Z23atomic_histogram_kernelPjlPi --------------------------
	.section	.nv.constant0._Z23atomic_histogram_kernelPjlPi,"a",@progbits
	.sectionflags	@""
	.align	4
.nv.constant0._Z23atomic_histogram_kernelPjlPi:
	.zero		920


//--------------------- SYMBOLS --------------------------

	.type		.nv.reservedSmem.offset0,@object
	.size		.nv.reservedSmem.offset0,0x4
	.type		.nv.reservedSmem.cap,@object
	.size		.nv.reservedSmem.cap,0x4
